//
// Generated by NVIDIA NVVM Compiler
//
// Compiler Build ID: CL-36424714
// Cuda compilation tools, release 13.0, V13.0.88
// Based on NVVM 20.0.0
//

.version 9.0
.target sm_100
.address_size 64

	// .globl	_Z14transposeNaivePiS_
// _ZZ30transposeNaiveWithSharedMemoryPiS_E5cache has been demoted
// _ZZ57transposeWithUsingOfSharedMemoryAndBankConflictResolutionPiS_E4tile has been demoted

.visible .entry _Z14transposeNaivePiS_(
	.param .u64 .ptr .align 1 _Z14transposeNaivePiS__param_0,
	.param .u64 .ptr .align 1 _Z14transposeNaivePiS__param_1
)
{
	.reg .pred 	%p<4>;
	.reg .b32 	%r<15>;
	.reg .b64 	%rd<9>;

	ld.param.u64 	%rd1, [_Z14transposeNaivePiS__param_0];
	ld.param.u64 	%rd2, [_Z14transposeNaivePiS__param_1];
	mov.u32 	%r3, %ctaid.x;
	mov.u32 	%r4, %ntid.x;
	mov.u32 	%r5, %tid.x;
	mad.lo.s32 	%r1, %r3, %r4, %r5;
	mov.u32 	%r6, %ctaid.y;
	mov.u32 	%r7, %ntid.y;
	mov.u32 	%r8, %tid.y;
	mad.lo.s32 	%r9, %r6, %r7, %r8;
	setp.gt.s32 	%p1, %r1, 3;
	setp.gt.u32 	%p2, %r9, 3;
	or.pred  	%p3, %p1, %p2;
	@%p3 bra 	$L__BB0_2;
	cvta.to.global.u64 	%rd3, %rd1;
	cvta.to.global.u64 	%rd4, %rd2;
	shl.b32 	%r10, %r1, 2;
	add.s32 	%r11, %r10, %r9;
	mul.wide.s32 	%rd5, %r11, 4;
	add.s64 	%rd6, %rd3, %rd5;
	ld.global.u32 	%r12, [%rd6];
	shl.b32 	%r13, %r9, 2;
	add.s32 	%r14, %r13, %r1;
	mul.wide.s32 	%rd7, %r14, 4;
	add.s64 	%rd8, %rd4, %rd7;
	st.global.u32 	[%rd8], %r12;
$L__BB0_2:
	ret;

}
	// .globl	_Z30transposeNaiveWithSharedMemoryPiS_
.visible .entry _Z30transposeNaiveWithSharedMemoryPiS_(
	.param .u64 .ptr .align 1 _Z30transposeNaiveWithSharedMemoryPiS__param_0,
	.param .u64 .ptr .align 1 _Z30transposeNaiveWithSharedMemoryPiS__param_1
)
{
	.reg .pred 	%p<6>;
	.reg .b32 	%r<26>;
	.reg .b64 	%rd<9>;
	// demoted variable
	.shared .align 4 .b8 _ZZ30transposeNaiveWithSharedMemoryPiS_E5cache[4096];
	ld.param.u64 	%rd1, [_Z30transposeNaiveWithSharedMemoryPiS__param_0];
	ld.param.u64 	%rd2, [_Z30transposeNaiveWithSharedMemoryPiS__param_1];
	mov.u32 	%r5, %ctaid.x;
	mov.u32 	%r6, %ntid.x;
	mov.u32 	%r1, %tid.x;
	mad.lo.s32 	%r2, %r5, %r6, %r1;
	mov.u32 	%r7, %ctaid.y;
	mov.u32 	%r8, %ntid.y;
	mov.u32 	%r3, %tid.y;
	mad.lo.s32 	%r9, %r7, %r8, %r3;
	setp.lt.s32 	%p2, %r2, 4;
	setp.lt.u32 	%p3, %r9, 4;
	and.pred  	%p1, %p2, %p3;
	not.pred 	%p4, %p1;
	@%p4 bra 	$L__BB1_2;
	cvta.to.global.u64 	%rd3, %rd1;
	shl.b32 	%r10, %r9, 2;
	add.s32 	%r11, %r10, %r2;
	mul.wide.s32 	%rd4, %r11, 4;
	add.s64 	%rd5, %rd3, %rd4;
	ld.global.u32 	%r12, [%rd5];
	shl.b32 	%r13, %r3, 7;
	mov.u32 	%r14, _ZZ30transposeNaiveWithSharedMemoryPiS_E5cache;
	add.s32 	%r15, %r14, %r13;
	shl.b32 	%r16, %r1, 2;
	add.s32 	%r17, %r15, %r16;
	st.shared.u32 	[%r17], %r12;
$L__BB1_2:
	bar.sync 	0;
	@%p4 bra 	$L__BB1_4;
	shl.b32 	%r18, %r1, 7;
	mov.u32 	%r19, _ZZ30transposeNaiveWithSharedMemoryPiS_E5cache;
	add.s32 	%r20, %r19, %r18;
	shl.b32 	%r21, %r3, 2;
	add.s32 	%r22, %r20, %r21;
	ld.shared.u32 	%r23, [%r22];
	shl.b32 	%r24, %r9, 2;
	add.s32 	%r25, %r24, %r2;
	cvta.to.global.u64 	%rd6, %rd2;
	mul.wide.s32 	%rd7, %r25, 4;
	add.s64 	%rd8, %rd6, %rd7;
	st.global.u32 	[%rd8], %r23;
$L__BB1_4:
	ret;

}
	// .globl	_Z57transposeWithUsingOfSharedMemoryAndBankConflictResolutionPiS_
.visible .entry _Z57transposeWithUsingOfSharedMemoryAndBankConflictResolutionPiS_(
	.param .u64 .ptr .align 1 _Z57transposeWithUsingOfSharedMemoryAndBankConflictResolutionPiS__param_0,
	.param .u64 .ptr .align 1 _Z57transposeWithUsingOfSharedMemoryAndBankConflictResolutionPiS__param_1
)
{
	.reg .pred 	%p<39>;
	.reg .b16 	%rs<4>;
	.reg .b32 	%r<209>;
	.reg .b64 	%rd<25>;
	// demoted variable
	.shared .align 4 .b8 _ZZ57transposeWithUsingOfSharedMemoryAndBankConflictResolutionPiS_E4tile[4224];
	ld.param.u64 	%rd3, [_Z57transposeWithUsingOfSharedMemoryAndBankConflictResolutionPiS__param_0];
	ld.param.u64 	%rd4, [_Z57transposeWithUsingOfSharedMemoryAndBankConflictResolutionPiS__param_1];
	cvta.to.global.u64 	%rd1, %rd3;
	cvta.to.global.u64 	%rd2, %rd4;
	mov.u32 	%r1, %ctaid.x;
	shl.b32 	%r2, %r1, 5;
	mov.u32 	%r3, %tid.x;
	add.s32 	%r4, %r2, %r3;
	mov.u32 	%r5, %ctaid.y;
	shl.b32 	%r6, %r5, 5;
	mov.u32 	%r7, %tid.y;
	shl.b32 	%r119, %r3, 2;
	mov.u32 	%r120, _ZZ57transposeWithUsingOfSharedMemoryAndBankConflictResolutionPiS_E4tile;
	add.s32 	%r8, %r120, %r119;
	mov.u32 	%r9, %ntid.y;
	cvt.u16.u32 	%rs1, %r9;
	div.u16 	%rs2, 31, %rs1;
	add.s16 	%rs3, %rs2, 1;
	cvt.u32.u16 	%r10, %rs3;
	and.b32  	%r11, %r10, 3;
	setp.gt.u32 	%p1, %r9, 10;
	mov.b32 	%r188, 0;
	@%p1 bra 	$L__BB2_11;
	mul.lo.s32 	%r12, %r7, 132;
	mad.lo.s32 	%r13, %r9, 264, %r12;
	mad.lo.s32 	%r14, %r9, 396, %r12;
	add.s32 	%r178, %r7, %r6;
	add.s32 	%r185, %r178, %r9;
	shl.b32 	%r122, %r185, 2;
	add.s32 	%r184, %r4, %r122;
	shl.b32 	%r123, %r9, 1;
	add.s32 	%r183, %r178, %r123;
	shl.b32 	%r124, %r183, 2;
	add.s32 	%r182, %r4, %r124;
	mad.lo.s32 	%r181, %r9, 3, %r178;
	shl.b32 	%r125, %r181, 2;
	add.s32 	%r180, %r4, %r125;
	shl.b32 	%r126, %r5, 7;
	add.s32 	%r127, %r3, %r126;
	add.s32 	%r128, %r127, %r2;
	shl.b32 	%r129, %r7, 2;
	add.s32 	%r179, %r128, %r129;
	and.b32  	%r130, %r10, 60;
	neg.s32 	%r177, %r130;
	mov.b32 	%r188, 0;
	mov.u32 	%r186, %r8;
$L__BB2_2:
	setp.gt.s32 	%p2, %r4, 3;
	setp.gt.u32 	%p3, %r178, 3;
	or.pred  	%p4, %p2, %p3;
	@%p4 bra 	$L__BB2_4;
	mul.wide.s32 	%rd5, %r179, 4;
	add.s64 	%rd6, %rd1, %rd5;
	ld.global.u32 	%r131, [%rd6];
	add.s32 	%r132, %r186, %r12;
	st.shared.u32 	[%r132], %r131;
$L__BB2_4:
	setp.gt.u32 	%p6, %r185, 3;
	or.pred  	%p7, %p2, %p6;
	@%p7 bra 	$L__BB2_6;
	mul.wide.s32 	%rd7, %r184, 4;
	add.s64 	%rd8, %rd1, %rd7;
	ld.global.u32 	%r133, [%rd8];
	add.s32 	%r134, %r7, %r9;
	mad.lo.s32 	%r135, %r134, 132, %r186;
	st.shared.u32 	[%r135], %r133;
$L__BB2_6:
	add.s32 	%r35, %r188, %r9;
	setp.gt.u32 	%p9, %r183, 3;
	or.pred  	%p10, %p2, %p9;
	@%p10 bra 	$L__BB2_8;
	mul.wide.s32 	%rd9, %r182, 4;
	add.s64 	%rd10, %rd1, %rd9;
	ld.global.u32 	%r136, [%rd10];
	add.s32 	%r137, %r186, %r13;
	st.shared.u32 	[%r137], %r136;
$L__BB2_8:
	add.s32 	%r36, %r35, %r9;
	setp.gt.u32 	%p12, %r181, 3;
	or.pred  	%p13, %p2, %p12;
	@%p13 bra 	$L__BB2_10;
	mul.wide.s32 	%rd11, %r180, 4;
	add.s64 	%rd12, %rd1, %rd11;
	ld.global.u32 	%r138, [%rd12];
	add.s32 	%r139, %r186, %r14;
	st.shared.u32 	[%r139], %r138;
$L__BB2_10:
	add.s32 	%r140, %r36, %r9;
	add.s32 	%r188, %r140, %r9;
	mad.lo.s32 	%r186, %r9, 528, %r186;
	shl.b32 	%r141, %r9, 2;
	add.s32 	%r185, %r185, %r141;
	shl.b32 	%r142, %r9, 4;
	add.s32 	%r184, %r184, %r142;
	add.s32 	%r183, %r183, %r141;
	add.s32 	%r182, %r182, %r142;
	add.s32 	%r181, %r181, %r141;
	add.s32 	%r180, %r180, %r142;
	add.s32 	%r179, %r179, %r142;
	add.s32 	%r178, %r178, %r141;
	add.s32 	%r177, %r177, 4;
	setp.ne.s32 	%p14, %r177, 0;
	@%p14 bra 	$L__BB2_2;
$L__BB2_11:
	setp.eq.s32 	%p15, %r11, 0;
	@%p15 bra 	$L__BB2_16;
	add.s32 	%r143, %r7, %r188;
	shl.b32 	%r144, %r3, 2;
	mad.lo.s32 	%r145, %r143, 132, %r144;
	mov.u32 	%r146, _ZZ57transposeWithUsingOfSharedMemoryAndBankConflictResolutionPiS_E4tile;
	add.s32 	%r192, %r146, %r145;
	mul.lo.s32 	%r50, %r9, 132;
	add.s32 	%r190, %r143, %r6;
	shl.b32 	%r147, %r190, 2;
	add.s32 	%r191, %r4, %r147;
	shl.b32 	%r53, %r9, 2;
	neg.s32 	%r189, %r11;
$L__BB2_13:
	.pragma "nounroll";
	setp.gt.s32 	%p16, %r4, 3;
	setp.gt.u32 	%p17, %r190, 3;
	or.pred  	%p18, %p16, %p17;
	@%p18 bra 	$L__BB2_15;
	mul.wide.s32 	%rd13, %r191, 4;
	add.s64 	%rd14, %rd1, %rd13;
	ld.global.u32 	%r148, [%rd14];
	st.shared.u32 	[%r192], %r148;
$L__BB2_15:
	add.s32 	%r192, %r192, %r50;
	add.s32 	%r191, %r191, %r53;
	add.s32 	%r190, %r190, %r9;
	add.s32 	%r189, %r189, 1;
	setp.ne.s32 	%p19, %r189, 0;
	@%p19 bra 	$L__BB2_13;
$L__BB2_16:
	setp.gt.u32 	%p20, %r9, 10;
	bar.sync 	0;
	add.s32 	%r63, %r6, %r3;
	mov.b32 	%r204, 0;
	@%p20 bra 	$L__BB2_27;
	shl.b32 	%r151, %r9, 3;
	shl.b32 	%r64, %r7, 2;
	add.s32 	%r65, %r151, %r64;
	shl.b32 	%r66, %r9, 4;
	mad.lo.s32 	%r67, %r9, 12, %r64;
	add.s32 	%r152, %r7, %r9;
	shl.b32 	%r68, %r152, 2;
	add.s32 	%r201, %r152, %r2;
	shl.b32 	%r70, %r9, 2;
	shl.b32 	%r153, %r201, 2;
	add.s32 	%r200, %r63, %r153;
	add.s32 	%r194, %r7, %r2;
	shl.b32 	%r154, %r9, 1;
	add.s32 	%r199, %r194, %r154;
	shl.b32 	%r155, %r199, 2;
	add.s32 	%r198, %r63, %r155;
	mad.lo.s32 	%r197, %r9, 3, %r194;
	shl.b32 	%r156, %r197, 2;
	add.s32 	%r196, %r63, %r156;
	shl.b32 	%r157, %r1, 7;
	add.s32 	%r158, %r3, %r157;
	add.s32 	%r159, %r158, %r6;
	add.s32 	%r195, %r159, %r64;
	and.b32  	%r160, %r10, 60;
	neg.s32 	%r193, %r160;
	shl.b32 	%r161, %r3, 7;
	add.s32 	%r202, %r8, %r161;
	mov.b32 	%r204, 0;
$L__BB2_18:
	setp.gt.u32 	%p21, %r63, 3;
	setp.gt.s32 	%p22, %r194, 3;
	or.pred  	%p23, %p21, %p22;
	@%p23 bra 	$L__BB2_20;
	add.s32 	%r162, %r202, %r64;
	ld.shared.u32 	%r163, [%r162];
	mul.wide.s32 	%rd15, %r195, 4;
	add.s64 	%rd16, %rd2, %rd15;
	st.global.u32 	[%rd16], %r163;
$L__BB2_20:
	setp.gt.u32 	%p24, %r63, 3;
	setp.gt.s32 	%p25, %r201, 3;
	or.pred  	%p26, %p24, %p25;
	@%p26 bra 	$L__BB2_22;
	add.s32 	%r164, %r202, %r68;
	ld.shared.u32 	%r165, [%r164];
	mul.wide.s32 	%rd17, %r200, 4;
	add.s64 	%rd18, %rd2, %rd17;
	st.global.u32 	[%rd18], %r165;
$L__BB2_22:
	add.s32 	%r91, %r204, %r9;
	setp.gt.s32 	%p28, %r199, 3;
	or.pred  	%p29, %p24, %p28;
	@%p29 bra 	$L__BB2_24;
	add.s32 	%r166, %r202, %r65;
	ld.shared.u32 	%r167, [%r166];
	mul.wide.s32 	%rd19, %r198, 4;
	add.s64 	%rd20, %rd2, %rd19;
	st.global.u32 	[%rd20], %r167;
$L__BB2_24:
	add.s32 	%r92, %r91, %r9;
	setp.gt.s32 	%p31, %r197, 3;
	or.pred  	%p32, %p24, %p31;
	@%p32 bra 	$L__BB2_26;
	add.s32 	%r168, %r202, %r67;
	ld.shared.u32 	%r169, [%r168];
	mul.wide.s32 	%rd21, %r196, 4;
	add.s64 	%rd22, %rd2, %rd21;
	st.global.u32 	[%rd22], %r169;
$L__BB2_26:
	add.s32 	%r170, %r92, %r9;
	add.s32 	%r204, %r170, %r9;
	add.s32 	%r202, %r202, %r66;
	add.s32 	%r201, %r201, %r70;
	add.s32 	%r200, %r200, %r66;
	add.s32 	%r199, %r199, %r70;
	add.s32 	%r198, %r198, %r66;
	add.s32 	%r197, %r197, %r70;
	add.s32 	%r196, %r196, %r66;
	add.s32 	%r195, %r195, %r66;
	add.s32 	%r194, %r194, %r70;
	add.s32 	%r193, %r193, 4;
	setp.ne.s32 	%p33, %r193, 0;
	@%p33 bra 	$L__BB2_18;
$L__BB2_27:
	setp.eq.s32 	%p34, %r11, 0;
	@%p34 bra 	$L__BB2_32;
	add.s32 	%r171, %r7, %r204;
	shl.b32 	%r172, %r171, 2;
	mad.lo.s32 	%r173, %r3, 132, %r172;
	mov.u32 	%r174, _ZZ57transposeWithUsingOfSharedMemoryAndBankConflictResolutionPiS_E4tile;
	add.s32 	%r208, %r174, %r173;
	shl.b32 	%r106, %r9, 2;
	add.s32 	%r206, %r171, %r2;
	shl.b32 	%r175, %r206, 2;
	add.s32 	%r207, %r63, %r175;
	neg.s32 	%r205, %r11;
$L__BB2_29:
	.pragma "nounroll";
	setp.gt.u32 	%p35, %r63, 3;
	setp.gt.s32 	%p36, %r206, 3;
	or.pred  	%p37, %p35, %p36;
	@%p37 bra 	$L__BB2_31;
	ld.shared.u32 	%r176, [%r208];
	mul.wide.s32 	%rd23, %r207, 4;
	add.s64 	%rd24, %rd2, %rd23;
	st.global.u32 	[%rd24], %r176;
$L__BB2_31:
	add.s32 	%r208, %r208, %r106;
	add.s32 	%r207, %r207, %r106;
	add.s32 	%r206, %r206, %r9;
	add.s32 	%r205, %r205, 1;
	setp.ne.s32 	%p38, %r205, 0;
	@%p38 bra 	$L__BB2_29;
$L__BB2_32:
	ret;

}


// ===== COMPILED SASS (sm_100) =====

	.target	sm_100

	.elftype	@"ET_EXEC"


//--------------------- .note.nv.tkinfo           --------------------------
	.section	.note.nv.tkinfo,"",@"SHT_NOTE"
	.sectionflags	@"SHF_NOTE_NV_TKINFO"
	.tkinfo
        /*0018*/ 	.word	0x00000002
        /*0030*/ 	.string	""
        /*0030*/ 	.string	"ptxas"
        /*0030*/ 	.string	"Cuda compilation tools, release 13.0, V13.0.88"
        /*0030*/ 	.string	"Build cuda_13.0.r13.0/compiler.36424714_0"
        /*0030*/ 	.string	"-arch sm_100 -m 64 "



//--------------------- .note.nv.cuinfo           --------------------------
	.section	.note.nv.cuinfo,"",@"SHT_NOTE"
	.sectionflags	@"SHF_NOTE_NV_CUINFO"
        /*0018*/ 	.short	0x0002
        /*001a*/ 	.short	0x0064
        /*001c*/ 	.short	0x0082
	.zero		2


//--------------------- .nv.info                  --------------------------
	.section	.nv.info,"",@"SHT_CUDA_INFO"
	.align	4


	//----- nvinfo : EIATTR_REGCOUNT
	.align		4
        /*0000*/ 	.byte	0x04, 0x2f
        /*0002*/ 	.short	(.L_1 - .L_0)
	.align		4
.L_0:
        /*0004*/ 	.word	index@(_Z14transposeNaivePiS_)
        /*0008*/ 	.word	0x0000000a


	//----- nvinfo : EIATTR_FRAME_SIZE
	.align		4
.L_1:
        /*000c*/ 	.byte	0x04, 0x11
        /*000e*/ 	.short	(.L_3 - .L_2)
	.align		4
.L_2:
        /*0010*/ 	.word	index@(_Z14transposeNaivePiS_)
        /*0014*/ 	.word	0x00000000


	//----- nvinfo : EIATTR_REGCOUNT
	.align		4
.L_3:
        /*0018*/ 	.byte	0x04, 0x2f
        /*001a*/ 	.short	(.L_5 - .L_4)
	.align		4
.L_4:
        /*001c*/ 	.word	index@(_Z30transposeNaiveWithSharedMemoryPiS_)
        /*0020*/ 	.word	0x0000000c


	//----- nvinfo : EIATTR_FRAME_SIZE
	.align		4
.L_5:
        /*0024*/ 	.byte	0x04, 0x11
        /*0026*/ 	.short	(.L_7 - .L_6)
	.align		4
.L_6:
        /*0028*/ 	.word	index@(_Z30transposeNaiveWithSharedMemoryPiS_)
        /*002c*/ 	.word	0x00000000


	//----- nvinfo : EIATTR_REGCOUNT
	.align		4
.L_7:
        /*0030*/ 	.byte	0x04, 0x2f
        /*0032*/ 	.short	(.L_9 - .L_8)
	.align		4
.L_8:
        /*0034*/ 	.word	index@(_Z57transposeWithUsingOfSharedMemoryAndBankConflictResolutionPiS_)
        /*0038*/ 	.word	0x00000020


	//----- nvinfo : EIATTR_FRAME_SIZE
	.align		4
.L_9:
        /*003c*/ 	.byte	0x04, 0x11
        /*003e*/ 	.short	(.L_11 - .L_10)
	.align		4
.L_10:
        /*0040*/ 	.word	index@($__internal_0_$__cuda_sm20_div_u16)
        /*0044*/ 	.word	0x00000000


	//----- nvinfo : EIATTR_FRAME_SIZE
	.align		4
.L_11:
        /*0048*/ 	.byte	0x04, 0x11
        /*004a*/ 	.short	(.L_13 - .L_12)
	.align		4
.L_12:
        /*004c*/ 	.word	index@(_Z57transposeWithUsingOfSharedMemoryAndBankConflictResolutionPiS_)
        /*0050*/ 	.word	0x00000000


	//----- nvinfo : EIATTR_MIN_STACK_SIZE
	.align		4
.L_13:
        /*0054*/ 	.byte	0x04, 0x12
        /*0056*/ 	.short	(.L_15 - .L_14)
	.align		4
.L_14:
        /*0058*/ 	.word	index@(_Z57transposeWithUsingOfSharedMemoryAndBankConflictResolutionPiS_)
        /*005c*/ 	.word	0x00000000


	//----- nvinfo : EIATTR_MIN_STACK_SIZE
	.align		4
.L_15:
        /*0060*/ 	.byte	0x04, 0x12
        /*0062*/ 	.short	(.L_17 - .L_16)
	.align		4
.L_16:
        /*0064*/ 	.word	index@(_Z30transposeNaiveWithSharedMemoryPiS_)
        /*0068*/ 	.word	0x00000000


	//----- nvinfo : EIATTR_MIN_STACK_SIZE
	.align		4
.L_17:
        /*006c*/ 	.byte	0x04, 0x12
        /*006e*/ 	.short	(.L_19 - .L_18)
	.align		4
.L_18:
        /*0070*/ 	.word	index@(_Z14transposeNaivePiS_)
        /*0074*/ 	.word	0x00000000
.L_19:


//--------------------- .nv.compat                --------------------------
	.section	.nv.compat,"",@"SHT_CUDA_COMPAT_INFO"
	.align	4
        /*0000*/ 	.byte	0x02, 0x09, 0x00, 0x00, 0x02, 0x02, 0x01, 0x00, 0x02, 0x05, 0x05, 0x00, 0x03, 0x07, 0x01, 0x01
        /*0010*/ 	.byte	0x02, 0x03, 0x00, 0x00, 0x02, 0x06, 0x01, 0x00, 0x04, 0x0b, 0x08, 0x00, 0x01, 0x00, 0x00, 0x00
        /*0020*/ 	.byte	0x00, 0x00, 0x00, 0x00


//--------------------- .nv.info._Z57transposeWithUsingOfSharedMemoryAndBankConflictResolutionPiS_ --------------------------
	.section	.nv.info._Z57transposeWithUsingOfSharedMemoryAndBankConflictResolutionPiS_,"",@"SHT_CUDA_INFO"
	.sectionflags	@""
	.align	4


	//----- nvinfo : EIATTR_CUDA_API_VERSION
	.align		4
        /*0000*/ 	.byte	0x04, 0x37
        /*0002*/ 	.short	(.L_21 - .L_20)
.L_20:
        /*0004*/ 	.word	0x00000082


	//----- nvinfo : EIATTR_KPARAM_INFO
	.align		4
.L_21:
        /*0008*/ 	.byte	0x04, 0x17
        /*000a*/ 	.short	(.L_23 - .L_22)
.L_22:
        /*000c*/ 	.word	0x00000000
        /*0010*/ 	.short	0x0001
        /*0012*/ 	.short	0x0008
        /*0014*/ 	.byte	0x00, 0xf5, 0x21, 0x00


	//----- nvinfo : EIATTR_KPARAM_INFO
	.align		4
.L_23:
        /*0018*/ 	.byte	0x04, 0x17
        /*001a*/ 	.short	(.L_25 - .L_24)
.L_24:
        /*001c*/ 	.word	0x00000000
        /*0020*/ 	.short	0x0000
        /*0022*/ 	.short	0x0000
        /*0024*/ 	.byte	0x00, 0xf5, 0x21, 0x00


	//----- nvinfo : EIATTR_SPARSE_MMA_MASK
	.align		4
.L_25:
        /*0028*/ 	.byte	0x03, 0x50
        /*002a*/ 	.short	0x0000


	//----- nvinfo : EIATTR_MAXREG_COUNT
	.align		4
        /*002c*/ 	.byte	0x03, 0x1b
        /*002e*/ 	.short	0x00ff


	//----- nvinfo : EIATTR_NUM_BARRIERS
	.align		4
        /*0030*/ 	.byte	0x02, 0x4c
        /*0032*/ 	.byte	0x01
	.zero		1


	//----- nvinfo : EIATTR_MERCURY_ISA_VERSION
	.align		4
        /*0034*/ 	.byte	0x03, 0x5f
        /*0036*/ 	.short	0x0101


	//----- nvinfo : EIATTR_VRC_CTA_INIT_COUNT
	.align		4
        /*0038*/ 	.byte	0x02, 0x4a
	.zero		1
	.zero		1


	//----- nvinfo : EIATTR_EXIT_INSTR_OFFSETS
	.align		4
        /*003c*/ 	.byte	0x04, 0x1c
        /*003e*/ 	.short	(.L_27 - .L_26)


	//   ....[0]....
.L_26:
        /*0040*/ 	.word	0x00000a50


	//   ....[1]....
        /*0044*/ 	.word	0x00000bb0


	//----- nvinfo : EIATTR_CRS_STACK_SIZE
	.align		4
.L_27:
        /*0048*/ 	.byte	0x04, 0x1e
        /*004a*/ 	.short	(.L_29 - .L_28)
.L_28:
        /*004c*/ 	.word	0x00000000


	//----- nvinfo : EIATTR_CBANK_PARAM_SIZE
	.align		4
.L_29:
        /*0050*/ 	.byte	0x03, 0x19
        /*0052*/ 	.short	0x0010


	//----- nvinfo : EIATTR_PARAM_CBANK
	.align		4
        /*0054*/ 	.byte	0x04, 0x0a
        /*0056*/ 	.short	(.L_31 - .L_30)
	.align		4
.L_30:
        /*0058*/ 	.word	index@(.nv.constant0._Z57transposeWithUsingOfSharedMemoryAndBankConflictResolutionPiS_)
        /*005c*/ 	.short	0x0380
        /*005e*/ 	.short	0x0010


	//----- nvinfo : EIATTR_SW_WAR
	.align		4
.L_31:
        /*0060*/ 	.byte	0x04, 0x36
        /*0062*/ 	.short	(.L_33 - .L_32)
.L_32:
        /*0064*/ 	.word	0x00000008
.L_33:


//--------------------- .nv.info._Z30transposeNaiveWithSharedMemoryPiS_ --------------------------
	.section	.nv.info._Z30transposeNaiveWithSharedMemoryPiS_,"",@"SHT_CUDA_INFO"
	.sectionflags	@""
	.align	4


	//----- nvinfo : EIATTR_CUDA_API_VERSION
	.align		4
        /*0000*/ 	.byte	0x04, 0x37
        /*0002*/ 	.short	(.L_35 - .L_34)
.L_34:
        /*0004*/ 	.word	0x00000082


	//----- nvinfo : EIATTR_KPARAM_INFO
	.align		4
.L_35:
        /*0008*/ 	.byte	0x04, 0x17
        /*000a*/ 	.short	(.L_37 - .L_36)
.L_36:
        /*000c*/ 	.word	0x00000000
        /*0010*/ 	.short	0x0001
        /*0012*/ 	.short	0x0008
        /*0014*/ 	.byte	0x00, 0xf5, 0x21, 0x00


	//----- nvinfo : EIATTR_KPARAM_INFO
	.align		4
.L_37:
        /*0018*/ 	.byte	0x04, 0x17
        /*001a*/ 	.short	(.L_39 - .L_38)
.L_38:
        /*001c*/ 	.word	0x00000000
        /*0020*/ 	.short	0x0000
        /*0022*/ 	.short	0x0000
        /*0024*/ 	.byte	0x00, 0xf5, 0x21, 0x00


	//----- nvinfo : EIATTR_SPARSE_MMA_MASK
	.align		4
.L_39:
        /*0028*/ 	.byte	0x03, 0x50
        /*002a*/ 	.short	0x0000


	//----- nvinfo : EIATTR_MAXREG_COUNT
	.align		4
        /*002c*/ 	.byte	0x03, 0x1b
        /*002e*/ 	.short	0x00ff


	//----- nvinfo : EIATTR_NUM_BARRIERS
	.align		4
        /*0030*/ 	.byte	0x02, 0x4c
        /*0032*/ 	.byte	0x01
	.zero		1


	//----- nvinfo : EIATTR_MERCURY_ISA_VERSION
	.align		4
        /*0034*/ 	.byte	0x03, 0x5f
        /*0036*/ 	.short	0x0101


	//----- nvinfo : EIATTR_VRC_CTA_INIT_COUNT
	.align		4
        /*0038*/ 	.byte	0x02, 0x4a
	.zero		1
	.zero		1


	//----- nvinfo : EIATTR_EXIT_INSTR_OFFSETS
	.align		4
        /*003c*/ 	.byte	0x04, 0x1c
        /*003e*/ 	.short	(.L_41 - .L_40)


	//   ....[0]....
.L_40:
        /*0040*/ 	.word	0x000001a0


	//   ....[1]....
        /*0044*/ 	.word	0x00000250


	//----- nvinfo : EIATTR_CRS_STACK_SIZE
	.align		4
.L_41:
        /*0048*/ 	.byte	0x04, 0x1e
        /*004a*/ 	.short	(.L_43 - .L_42)
.L_42:
        /*004c*/ 	.word	0x00000000


	//----- nvinfo : EIATTR_CBANK_PARAM_SIZE
	.align		4
.L_43:
        /*0050*/ 	.byte	0x03, 0x19
        /*0052*/ 	.short	0x0010


	//----- nvinfo : EIATTR_PARAM_CBANK
	.align		4
        /*0054*/ 	.byte	0x04, 0x0a
        /*0056*/ 	.short	(.L_45 - .L_44)
	.align		4
.L_44:
        /*0058*/ 	.word	index@(.nv.constant0._Z30transposeNaiveWithSharedMemoryPiS_)
        /*005c*/ 	.short	0x0380
        /*005e*/ 	.short	0x0010


	//----- nvinfo : EIATTR_SW_WAR
	.align		4
.L_45:
        /*0060*/ 	.byte	0x04, 0x36
        /*0062*/ 	.short	(.L_47 - .L_46)
.L_46:
        /*0064*/ 	.word	0x00000008
.L_47:


//--------------------- .nv.info._Z14transposeNaivePiS_ --------------------------
	.section	.nv.info._Z14transposeNaivePiS_,"",@"SHT_CUDA_INFO"
	.sectionflags	@""
	.align	4


	//----- nvinfo : EIATTR_CUDA_API_VERSION
	.align		4
        /*0000*/ 	.byte	0x04, 0x37
        /*0002*/ 	.short	(.L_49 - .L_48)
.L_48:
        /*0004*/ 	.word	0x00000082


	//----- nvinfo : EIATTR_KPARAM_INFO
	.align		4
.L_49:
        /*0008*/ 	.byte	0x04, 0x17
        /*000a*/ 	.short	(.L_51 - .L_50)
.L_50:
        /*000c*/ 	.word	0x00000000
        /*0010*/ 	.short	0x0001
        /*0012*/ 	.short	0x0008
        /*0014*/ 	.byte	0x00, 0xf5, 0x21, 0x00


	//----- nvinfo : EIATTR_KPARAM_INFO
	.align		4
.L_51:
        /*0018*/ 	.byte	0x04, 0x17
        /*001a*/ 	.short	(.L_53 - .L_52)
.L_52:
        /*001c*/ 	.word	0x00000000
        /*0020*/ 	.short	0x0000
        /*0022*/ 	.short	0x0000
        /*0024*/ 	.byte	0x00, 0xf5, 0x21, 0x00


	//----- nvinfo : EIATTR_SPARSE_MMA_MASK
	.align		4
.L_53:
        /*0028*/ 	.byte	0x03, 0x50
        /*002a*/ 	.short	0x0000


	//----- nvinfo : EIATTR_MAXREG_COUNT
	.align		4
        /*002c*/ 	.byte	0x03, 0x1b
        /*002e*/ 	.short	0x00ff


	//----- nvinfo : EIATTR_MERCURY_ISA_VERSION
	.align		4
        /*0030*/ 	.byte	0x03, 0x5f
        /*0032*/ 	.short	0x0101


	//----- nvinfo : EIATTR_VRC_CTA_INIT_COUNT
	.align		4
        /*0034*/ 	.byte	0x02, 0x4a
	.zero		1
	.zero		1


	//----- nvinfo : EIATTR_EXIT_INSTR_OFFSETS
	.align		4
        /*0038*/ 	.byte	0x04, 0x1c
        /*003a*/ 	.short	(.L_55 - .L_54)


	//   ....[0]....
.L_54:
        /*003c*/ 	.word	0x000000b0


	//   ....[1]....
        /*0040*/ 	.word	0x00000150


	//----- nvinfo : EIATTR_CBANK_PARAM_SIZE
	.align		4
.L_55:
        /*0044*/ 	.byte	0x03, 0x19
        /*0046*/ 	.short	0x0010


	//----- nvinfo : EIATTR_PARAM_CBANK
	.align		4
        /*0048*/ 	.byte	0x04, 0x0a
        /*004a*/ 	.short	(.L_57 - .L_56)
	.align		4
.L_56:
        /*004c*/ 	.word	index@(.nv.constant0._Z14transposeNaivePiS_)
        /*0050*/ 	.short	0x0380
        /*0052*/ 	.short	0x0010


	//----- nvinfo : EIATTR_SW_WAR
	.align		4
.L_57:
        /*0054*/ 	.byte	0x04, 0x36
        /*0056*/ 	.short	(.L_59 - .L_58)
.L_58:
        /*0058*/ 	.word	0x00000008
.L_59:


//--------------------- .nv.callgraph             --------------------------
	.section	.nv.callgraph,"",@"SHT_CUDA_CALLGRAPH"
	.align	4
	.sectionentsize	8
	.align		4
        /*0000*/ 	.word	0x00000000
	.align		4
        /*0004*/ 	.word	0xffffffff
	.align		4
        /*0008*/ 	.word	0x00000000
	.align		4
        /*000c*/ 	.word	0xfffffffe
	.align		4
        /*0010*/ 	.word	0x00000000
	.align		4
        /*0014*/ 	.word	0xfffffffd
	.align		4
        /*0018*/ 	.word	0x00000000
	.align		4
        /*001c*/ 	.word	0xfffffffc


//--------------------- .text._Z57transposeWithUsingOfSharedMemoryAndBankConflictResolutionPiS_ --------------------------
	.section	.text._Z57transposeWithUsingOfSharedMemoryAndBankConflictResolutionPiS_,"ax",@progbits
	.align	128
        .global         _Z57transposeWithUsingOfSharedMemoryAndBankConflictResolutionPiS_
        .type           _Z57transposeWithUsingOfSharedMemoryAndBankConflictResolutionPiS_,@function
        .size           _Z57transposeWithUsingOfSharedMemoryAndBankConflictResolutionPiS_,(.L_x_12 - _Z57transposeWithUsingOfSharedMemoryAndBankConflictResolutionPiS_)
        .other          _Z57transposeWithUsingOfSharedMemoryAndBankConflictResolutionPiS_,@"STO_CUDA_ENTRY STV_DEFAULT"
_Z57transposeWithUsingOfSharedMemoryAndBankConflictResolutionPiS_:
.text._Z57transposeWithUsingOfSharedMemoryAndBankConflictResolutionPiS_:
[----:B------:R-:W-:Y:S01]  /*0000*/  LDC R1, c[0x0][0x37c] ;  /* 0x0000df00ff017b82 */ /* 0x000fe20000000800 */
[----:B------:R-:W0:Y:S07]  /*0010*/  S2R R0, SR_CTAID.X ;  /* 0x0000000000007919 */ /* 0x000e2e0000002500 */
[----:B------:R-:W1:Y:S01]  /*0020*/  S2UR UR5, SR_CgaCtaId ;  /* 0x00000000000579c3 */ /* 0x000e620000008800 */
[----:B------:R-:W-:Y:S01]  /*0030*/  UMOV UR4, 0x400 ;  /* 0x0000040000047882 */ /* 0x000fe20000000000 */
[----:B------:R-:W0:Y:S01]  /*0040*/  S2R R3, SR_TID.X ;  /* 0x0000000000037919 */ /* 0x000e220000002100 */
[----:B------:R-:W2:Y:S05]  /*0050*/  S2R R2, SR_CTAID.Y ;  /* 0x0000000000027919 */ /* 0x000eaa0000002600 */
[----:B------:R-:W3:Y:S01]  /*0060*/  LDC R4, c[0x0][0x364] ;  /* 0x0000d900ff047b82 */ /* 0x000ee20000000800 */
[----:B-1----:R-:W-:Y:S01]  /*0070*/  ULEA UR4, UR5, UR4, 0x18 ;  /* 0x0000000405047291 */ /* 0x002fe2000f8ec0ff */
[----:B---3--:R-:W-:Y:S01]  /*0080*/  LOP3.LUT R7, R4, 0xffff, RZ, 0xc0, !PT ;  /* 0x0000ffff04077812 */ /* 0x008fe200078ec0ff */
[----:B0-----:R-:W-:-:S04]  /*0090*/  IMAD R5, R0, 0x20, R3 ;  /* 0x0000002000057824 */ /* 0x001fc800078e0203 */
[----:B------:R-:W-:Y:S02]  /*00a0*/  LEA R6, R3, UR4, 0x2 ;  /* 0x0000000403067c11 */ /* 0x000fe4000f8e10ff */
[----:B--2---:R-:W-:-:S07]  /*00b0*/  MOV R12, 0xd0 ;  /* 0x000000d0000c7802 */ /* 0x004fce0000000f00 */
[----:B------:R-:W-:Y:S05]  /*00c0*/  CALL.REL.NOINC `($__internal_0_$__cuda_sm20_div_u16) ;  /* 0x0000000800bc7944 */ /* 0x000fea0003c00000 */
[----:B------:R-:W0:Y:S01]  /*00d0*/  S2R R11, SR_TID.Y ;  /* 0x00000000000b7919 */ /* 0x000e220000002200 */
[C---:B------:R-:W-:Y:S01]  /*00e0*/  ISETP.GT.U32.AND P3, PT, R4.reuse, 0xa, PT ;  /* 0x0000000a0400780c */ /* 0x040fe20003f64070 */
[----:B------:R-:W-:Y:S01]  /*00f0*/  VIADD R7, R7, 0x1 ;  /* 0x0000000107077836 */ /* 0x000fe20000000000 */
[----:B------:R-:W1:Y:S01]  /*0100*/  LDCU.64 UR6, c[0x0][0x358] ;  /* 0x00006b00ff0677ac */ /* 0x000e620008000a00 */
[----:B------:R-:W-:Y:S01]  /*0110*/  HFMA2 R20, -RZ, RZ, 0, 0 ;  /* 0x00000000ff147431 */ /* 0x000fe200000001ff */
[----:B------:R-:W-:Y:S02]  /*0120*/  ISETP.GT.U32.AND P1, PT, R4, 0xa, PT ;  /* 0x0000000a0400780c */ /* 0x000fe40003f24070 */
[----:B------:R-:W-:-:S04]  /*0130*/  LOP3.LUT R7, R7, 0xffff, RZ, 0xc0, !PT ;  /* 0x0000ffff07077812 */ /* 0x000fc800078ec0ff */
[----:B------:R-:W-:-:S04]  /*0140*/  LOP3.LUT R8, R7, 0x3, RZ, 0xc0, !PT ;  /* 0x0000000307087812 */ /* 0x000fc800078ec0ff */
[C---:B------:R-:W-:Y:S02]  /*0150*/  ISETP.NE.AND P0, PT, R8.reuse, RZ, PT ;  /* 0x000000ff0800720c */ /* 0x040fe40003f05270 */
[----:B------:R-:W-:Y:S01]  /*0160*/  ISETP.NE.AND P2, PT, R8, RZ, PT ;  /* 0x000000ff0800720c */ /* 0x000fe20003f45270 */
[----:B------:R-:W-:-:S12]  /*0170*/  @P3 BRA `(.L_x_0) ;  /* 0x0000000000e43947 */ /* 0x000fd80003800000 */
[C---:B------:R-:W-:Y:S01]  /*0180*/  IMAD R9, R2.reuse, 0x80, R3 ;  /* 0x0000008002097824 */ /* 0x040fe200078e0203 */
[----:B------:R-:W-:Y:S01]  /*0190*/  LOP3.LUT R12, R7, 0x3c, RZ, 0xc0, !PT ;  /* 0x0000003c070c7812 */ /* 0x000fe200078ec0ff */
[----:B0-----:R-:W-:Y:S01]  /*01a0*/  IMAD R21, R2, 0x20, R11 ;  /* 0x0000002002157824 */ /* 0x001fe200078e020b */
[----:B------:R-:W-:Y:S01]  /*01b0*/  ISETP.GT.AND P3, PT, R5, 0x3, PT ;  /* 0x000000030500780c */ /* 0x000fe20003f64270 */
[----:B------:R-:W-:Y:S01]  /*01c0*/  IMAD R16, R0, 0x20, R9 ;  /* 0x0000002000107824 */ /* 0x000fe200078e0209 */
[----:B------:R-:W-:Y:S01]  /*01d0*/  MOV R20, RZ ;  /* 0x000000ff00147202 */ /* 0x000fe20000000f00 */
[--C-:B------:R-:W-:Y:S01]  /*01e0*/  IMAD R18, R4, 0x3, R21.reuse ;  /* 0x0000000304127824 */ /* 0x100fe200078e0215 */
[----:B------:R-:W-:Y:S01]  /*01f0*/  IADD3 R12, PT, PT, -R12, RZ, RZ ;  /* 0x000000ff0c0c7210 */ /* 0x000fe20007ffe1ff */
[C---:B------:R-:W-:Y:S01]  /*0200*/  IMAD R13, R11.reuse, 0x84, RZ ;  /* 0x000000840b0d7824 */ /* 0x040fe200078e02ff */
[----:B------:R-:W-:Y:S01]  /*0210*/  LEA R15, R11, R16, 0x2 ;  /* 0x000000100b0f7211 */ /* 0x000fe200078e10ff */
[----:B------:R-:W-:Y:S01]  /*0220*/  IMAD.IADD R9, R21, 0x1, R4 ;  /* 0x0000000115097824 */ /* 0x000fe200078e0204 */
[----:B------:R-:W-:Y:S01]  /*0230*/  LEA R29, R18, R5, 0x2 ;  /* 0x00000005121d7211 */ /* 0x000fe200078e10ff */
[----:B------:R-:W-:-:S02]  /*0240*/  IMAD R14, R4, 0x2, R21 ;  /* 0x00000002040e7824 */ /* 0x000fc400078e0215 */
[----:B------:R-:W-:Y:S02]  /*0250*/  IMAD.MOV.U32 R10, RZ, RZ, R6 ;  /* 0x000000ffff0a7224 */ /* 0x000fe400078e0006 */
[C-C-:B------:R-:W-:Y:S02]  /*0260*/  IMAD R19, R4.reuse, 0x108, R13.reuse ;  /* 0x0000010804137824 */ /* 0x140fe400078e020d */
[----:B------:R-:W-:Y:S02]  /*0270*/  IMAD R23, R4, 0x18c, R13 ;  /* 0x0000018c04177824 */ /* 0x000fe400078e020d */
[--C-:B------:R-:W-:Y:S02]  /*0280*/  IMAD R25, R9, 0x4, R5.reuse ;  /* 0x0000000409197824 */ /* 0x100fe400078e0205 */
[----:B------:R-:W-:-:S07]  /*0290*/  IMAD R27, R14, 0x4, R5 ;  /* 0x000000040e1b7824 */ /* 0x000fce00078e0205 */
.L_x_1:
[----:B------:R-:W-:-:S13]  /*02a0*/  ISETP.GT.U32.OR P5, PT, R21, 0x3, P3 ;  /* 0x000000031500780c */ /* 0x000fda0001fa4470 */
[----:B------:R-:W0:Y:S01]  /*02b0*/  @!P5 LDC.64 R16, c[0x0][0x380] ;  /* 0x0000e000ff10db82 */ /* 0x000e220000000a00 */
[----:B------:R-:W-:Y:S01]  /*02c0*/  ISETP.GT.U32.OR P4, PT, R9, 0x3, P3 ;  /* 0x000000030900780c */ /* 0x000fe20001f84470 */
[----:B0-----:R-:W-:-:S05]  /*02d0*/  @!P5 IMAD.WIDE R16, R15, 0x4, R16 ;  /* 0x000000040f10d825 */ /* 0x001fca00078e0210 */
[----:B-1----:R0:W2:Y:S01]  /*02e0*/  @!P5 LDG.E R22, desc[UR6][R16.64] ;  /* 0x000000061016d981 */ /* 0x0020a2000c1e1900 */
[----:B------:R-:W-:-:S06]  /*02f0*/  @!P5 IMAD.IADD R24, R13, 0x1, R10 ;  /* 0x000000010d18d824 */ /* 0x000fcc00078e020a */
[----:B0-----:R-:W0:Y:S02]  /*0300*/  @!P4 LDC.64 R16, c[0x0][0x380] ;  /* 0x0000e000ff10cb82 */ /* 0x001e240000000a00 */
[----:B0-----:R-:W-:-:S05]  /*0310*/  @!P4 IMAD.WIDE R16, R25, 0x4, R16 ;  /* 0x000000041910c825 */ /* 0x001fca00078e0210 */
[----:B------:R0:W3:Y:S01]  /*0320*/  @!P4 LDG.E R26, desc[UR6][R16.64] ;  /* 0x00000006101ac981 */ /* 0x0000e2000c1e1900 */
[----:B------:R-:W-:-:S04]  /*0330*/  @!P4 IMAD.IADD R28, R4, 0x1, R11 ;  /* 0x00000001041cc824 */ /* 0x000fc800078e020b */
[----:B------:R-:W-:Y:S01]  /*0340*/  @!P4 IMAD R28, R28, 0x84, R10 ;  /* 0x000000841c1cc824 */ /* 0x000fe200078e020a */
[----:B--2---:R1:W-:Y:S01]  /*0350*/  @!P5 STS [R24], R22 ;  /* 0x000000161800d388 */ /* 0x0043e20000000800 */
[----:B------:R-:W-:-:S13]  /*0360*/  ISETP.GT.U32.OR P5, PT, R14, 0x3, P3 ;  /* 0x000000030e00780c */ /* 0x000fda0001fa4470 */
[----:B0-----:R-:W0:Y:S01]  /*0370*/  @!P5 LDC.64 R16, c[0x0][0x380] ;  /* 0x0000e000ff10db82 */ /* 0x001e220000000a00 */
[----:B---3--:R-:W-:Y:S01]  /*0380*/  @!P4 STS [R28], R26 ;  /* 0x0000001a1c00c388 */ /* 0x008fe20000000800 */
[----:B------:R-:W-:Y:S01]  /*0390*/  ISETP.GT.U32.OR P4, PT, R18, 0x3, P3 ;  /* 0x000000031200780c */ /* 0x000fe20001f84470 */
[----:B0-----:R-:W-:-:S05]  /*03a0*/  @!P5 IMAD.WIDE R16, R27, 0x4, R16 ;  /* 0x000000041b10d825 */ /* 0x001fca00078e0210 */
[----:B-1----:R0:W2:Y:S07]  /*03b0*/  @!P5 LDG.E R22, desc[UR6][R16.64] ;  /* 0x000000061016d981 */ /* 0x0020ae000c1e1900 */
[----:B0-----:R-:W0:Y:S02]  /*03c0*/  @!P4 LDC.64 R16, c[0x0][0x380] ;  /* 0x0000e000ff10cb82 */ /* 0x001e240000000a00 */
[----:B0-----:R-:W-:-:S06]  /*03d0*/  @!P4 IMAD.WIDE R16, R29, 0x4, R16 ;  /* 0x000000041d10c825 */ /* 0x001fcc00078e0210 */
[----:B------:R-:W3:Y:S01]  /*03e0*/  @!P4 LDG.E R16, desc[UR6][R16.64] ;  /* 0x000000061010c981 */ /* 0x000ee2000c1e1900 */
[----:B------:R-:W-:Y:S01]  /*03f0*/  @!P5 IADD3 R24, PT, PT, R19, R10, RZ ;  /* 0x0000000a1318d210 */ /* 0x000fe20007ffe0ff */
[----:B------:R-:W-:Y:S01]  /*0400*/  VIADD R12, R12, 0x4 ;  /* 0x000000040c0c7836 */ /* 0x000fe20000000000 */
[C---:B------:R-:W-:Y:S01]  /*0410*/  IADD3 R20, PT, PT, R4.reuse, R20, R4 ;  /* 0x0000001404147210 */ /* 0x040fe20007ffe004 */
[C---:B------:R-:W-:Y:S01]  /*0420*/  IMAD R14, R4.reuse, 0x4, R14 ;  /* 0x00000004040e7824 */ /* 0x040fe200078e020e */
[C---:B------:R-:W-:Y:S01]  /*0430*/  LEA R9, R4.reuse, R9, 0x2 ;  /* 0x0000000904097211 */ /* 0x040fe200078e10ff */
[C---:B------:R-:W-:Y:S01]  /*0440*/  IMAD R18, R4.reuse, 0x4, R18 ;  /* 0x0000000404127824 */ /* 0x040fe200078e0212 */
[C---:B------:R-:W-:Y:S01]  /*0450*/  IADD3 R20, PT, PT, R4.reuse, R20, R4 ;  /* 0x0000001404147210 */ /* 0x040fe20007ffe004 */
[C---:B------:R-:W-:Y:S01]  /*0460*/  IMAD R15, R4.reuse, 0x10, R15 ;  /* 0x00000010040f7824 */ /* 0x040fe200078e020f */
[C---:B------:R-:W-:Y:S01]  /*0470*/  LEA R21, R4.reuse, R21, 0x2 ;  /* 0x0000001504157211 */ /* 0x040fe200078e10ff */
[C---:B------:R-:W-:Y:S01]  /*0480*/  IMAD R25, R4.reuse, 0x10, R25 ;  /* 0x0000001004197824 */ /* 0x040fe200078e0219 */
[C---:B------:R-:W-:Y:S01]  /*0490*/  LEA R27, R4.reuse, R27, 0x4 ;  /* 0x0000001b041b7211 */ /* 0x040fe200078e20ff */
[----:B------:R-:W-:Y:S01]  /*04a0*/  IMAD R29, R4, 0x10, R29 ;  /* 0x00000010041d7824 */ /* 0x000fe200078e021d */
[----:B--2---:R0:W-:Y:S02]  /*04b0*/  @!P5 STS [R24], R22 ;  /* 0x000000161800d388 */ /* 0x0041e40000000800 */
[----:B0-----:R-:W-:-:S02]  /*04c0*/  @!P4 IMAD.IADD R22, R23, 0x1, R10 ;  /* 0x000000011716c824 */ /* 0x001fc400078e020a */
[----:B------:R-:W-:-:S03]  /*04d0*/  IMAD R10, R4, 0x210, R10 ;  /* 0x00000210040a7824 */ /* 0x000fc600078e020a */
[----:B---3--:R2:W-:Y:S01]  /*04e0*/  @!P4 STS [R22], R16 ;  /* 0x000000101600c388 */ /* 0x0085e20000000800 */
[----:B------:R-:W-:-:S13]  /*04f0*/  ISETP.NE.AND P4, PT, R12, RZ, PT ;  /* 0x000000ff0c00720c */ /* 0x000fda0003f85270 */
[----:B--2---:R-:W-:Y:S05]  /*0500*/  @P4 BRA `(.L_x_1) ;  /* 0xfffffffc00644947 */ /* 0x004fea000383ffff */
.L_x_0:
[----:B------:R-:W-:Y:S05]  /*0510*/  @!P0 BRA `(.L_x_2) ;  /* 0x0000000000548947 */ /* 0x000fea0003800000 */
[----:B------:R-:W2:Y:S01]  /*0520*/  S2UR UR5, SR_CgaCtaId ;  /* 0x00000000000579c3 */ /* 0x000ea20000008800 */
[----:B0-----:R-:W-:Y:S01]  /*0530*/  IMAD.IADD R20, R20, 0x1, R11 ;  /* 0x0000000114147824 */ /* 0x001fe200078e020b */
[----:B------:R-:W-:Y:S01]  /*0540*/  UMOV UR4, 0x400 ;  /* 0x0000040000047882 */ /* 0x000fe20000000000 */
[----:B------:R-:W-:Y:S02]  /*0550*/  IMAD.MOV R10, RZ, RZ, -R8 ;  /* 0x000000ffff0a7224 */ /* 0x000fe400078e0a08 */
[----:B------:R-:W-:Y:S01]  /*0560*/  IMAD R9, R20, 0x21, R3 ;  /* 0x0000002114097824 */ /* 0x000fe200078e0203 */
[----:B------:R-:W-:-:S05]  /*0570*/  LEA R20, R2, R20, 0x5 ;  /* 0x0000001402147211 */ /* 0x000fca00078e28ff */
[----:B------:R-:W-:Y:S01]  /*0580*/  IMAD R15, R20, 0x4, R5 ;  /* 0x00000004140f7824 */ /* 0x000fe200078e0205 */
[----:B--2---:R-:W-:-:S06]  /*0590*/  ULEA UR4, UR5, UR4, 0x18 ;  /* 0x0000000405047291 */ /* 0x004fcc000f8ec0ff */
[----:B------:R-:W-:-:S07]  /*05a0*/  LEA R9, R9, UR4, 0x2 ;  /* 0x0000000409097c11 */ /* 0x000fce000f8e10ff */
.L_x_3:
[----:B------:R-:W-:-:S04]  /*05b0*/  ISETP.GT.U32.AND P0, PT, R20, 0x3, PT ;  /* 0x000000031400780c */ /* 0x000fc80003f04070 */
[----:B------:R-:W-:-:S13]  /*05c0*/  ISETP.GT.OR P0, PT, R5, 0x3, P0 ;  /* 0x000000030500780c */ /* 0x000fda0000704670 */
[----:B------:R-:W0:Y:S02]  /*05d0*/  @!P0 LDC.64 R12, c[0x0][0x380] ;  /* 0x0000e000ff0c8b82 */ /* 0x000e240000000a00 */
[----:B0-----:R-:W-:-:S06]  /*05e0*/  @!P0 IMAD.WIDE R12, R15, 0x4, R12 ;  /* 0x000000040f0c8825 */ /* 0x001fcc00078e020c */
[----:B-1----:R-:W2:Y:S01]  /*05f0*/  @!P0 LDG.E R12, desc[UR6][R12.64] ;  /* 0x000000060c0c8981 */ /* 0x002ea2000c1e1900 */
[----:B------:R-:W-:Y:S01]  /*0600*/  IADD3 R10, PT, PT, R10, 0x1, RZ ;  /* 0x000000010a0a7810 */ /* 0x000fe20007ffe0ff */
[C---:B------:R-:W-:Y:S02]  /*0610*/  IMAD.IADD R20, R4.reuse, 0x1, R20 ;  /* 0x0000000104147824 */ /* 0x040fe400078e0214 */
[----:B------:R-:W-:Y:S01]  /*0620*/  IMAD R15, R4, 0x4, R15 ;  /* 0x00000004040f7824 */ /* 0x000fe200078e020f */
[----:B--2---:R0:W-:Y:S01]  /*0630*/  @!P0 STS [R9], R12 ;  /* 0x0000000c09008388 */ /* 0x0041e20000000800 */
[----:B------:R-:W-:Y:S01]  /*0640*/  ISETP.NE.AND P0, PT, R10, RZ, PT ;  /* 0x000000ff0a00720c */ /* 0x000fe20003f05270 */
[----:B0-----:R-:W-:-:S12]  /*0650*/  IMAD R9, R4, 0x84, R9 ;  /* 0x0000008404097824 */ /* 0x001fd800078e0209 */
[----:B------:R-:W-:Y:S05]  /*0660*/  @P0 BRA `(.L_x_3) ;  /* 0xfffffffc00d00947 */ /* 0x000fea000383ffff */
.L_x_2:
[----:B------:R-:W-:Y:S01]  /*0670*/  BAR.SYNC.DEFER_BLOCKING 0x0 ;  /* 0x0000000000007b1d */ /* 0x000fe20000010000 */
[----:B------:R-:W-:Y:S01]  /*0680*/  LEA R9, R2, R3, 0x5 ;  /* 0x0000000302097211 */ /* 0x000fe200078e28ff */
[----:B------:R-:W-:-:S04]  /*0690*/  IMAD.MOV.U32 R5, RZ, RZ, RZ ;  /* 0x000000ffff057224 */ /* 0x000fc800078e00ff */
[----:B------:R-:W-:Y:S05]  /*06a0*/  @P1 BRA `(.L_x_4) ;  /* 0x0000000000e81947 */ /* 0x000fea0003800000 */
[C---:B------:R-:W-:Y:S01]  /*06b0*/  IMAD R5, R0.reuse, 0x80, R3 ;  /* 0x0000008000057824 */ /* 0x040fe200078e0203 */
[----:B------:R-:W-:Y:S01]  /*06c0*/  LOP3.LUT R10, R7, 0x3c, RZ, 0xc0, !PT ;  /* 0x0000003c070a7812 */ /* 0x000fe200078ec0ff */
[----:B0-----:R-:W-:Y:S01]  /*06d0*/  IMAD R13, R0, 0x20, R11 ;  /* 0x00000020000d7824 */ /* 0x001fe200078e020b */
[----:B------:R-:W-:Y:S01]  /*06e0*/  LEA R7, R3, R6, 0x7 ;  /* 0x0000000603077211 */ /* 0x000fe200078e38ff */
[----:B------:R-:W-:Y:S01]  /*06f0*/  IMAD R18, R2, 0x20, R5 ;  /* 0x0000002002127824 */ /* 0x000fe200078e0205 */
[C---:B------:R-:W-:Y:S01]  /*0700*/  IADD3 R2, PT, PT, R4.reuse, R11, RZ ;  /* 0x0000000b04027210 */ /* 0x040fe20007ffe0ff */
[----:B------:R-:W-:Y:S01]  /*0710*/  IMAD.SHL.U32 R17, R11, 0x4, RZ ;  /* 0x000000040b117824 */ /* 0x000fe200078e00ff */
[C---:B------:R-:W-:Y:S01]  /*0720*/  LEA R14, R4.reuse, R13, 0x1 ;  /* 0x0000000d040e7211 */ /* 0x040fe200078e08ff */
[----:B------:R-:W-:Y:S01]  /*0730*/  IMAD R16, R4, 0x3, R13 ;  /* 0x0000000304107824 */ /* 0x000fe200078e020d */
[----:B------:R-:W-:Y:S01]  /*0740*/  IADD3 R10, PT, PT, -R10, RZ, RZ ;  /* 0x000000ff0a0a7210 */ /* 0x000fe20007ffe1ff */
[----:B------:R-:W-:Y:S01]  /*0750*/  IMAD R6, R0, 0x20, R2 ;  /* 0x0000002000067824 */ /* 0x000fe200078e0202 */
[----:B------:R-:W-:Y:S01]  /*0760*/  LEA R23, R14, R9, 0x2 ;  /* 0x000000090e177211 */ /* 0x000fe200078e10ff */
[----:B------:R-:W-:-:S02]  /*0770*/  IMAD.MOV.U32 R5, RZ, RZ, RZ ;  /* 0x000000ffff057224 */ /* 0x000fc400078e00ff */
[C-C-:B------:R-:W-:Y:S02]  /*0780*/  IMAD R12, R4.reuse, 0x8, R17.reuse ;  /* 0x00000008040c7824 */ /* 0x140fe400078e0211 */
[----:B------:R-:W-:Y:S02]  /*0790*/  IMAD R20, R4, 0xc, R17 ;  /* 0x0000000c04147824 */ /* 0x000fe400078e0211 */
[----:B------:R-:W-:Y:S02]  /*07a0*/  IMAD.IADD R15, R17, 0x1, R18 ;  /* 0x00000001110f7824 */ /* 0x000fe400078e0212 */
[--C-:B------:R-:W-:Y:S02]  /*07b0*/  IMAD R21, R6, 0x4, R9.reuse ;  /* 0x0000000406157824 */ /* 0x100fe400078e0209 */
[----:B------:R-:W-:-:S07]  /*07c0*/  IMAD R25, R16, 0x4, R9 ;  /* 0x0000000410197824 */ /* 0x000fce00078e0209 */
.L_x_5:
[----:B------:R-:W-:Y:S01]  /*07d0*/  ISETP.GT.AND P0, PT, R13, 0x3, PT ;  /* 0x000000030d00780c */ /* 0x000fe20003f04270 */
[----:B------:R-:W-:Y:S01]  /*07e0*/  IMAD R13, R4, 0x4, R13 ;  /* 0x00000004040d7824 */ /* 0x000fe200078e020d */
[C---:B------:R-:W-:Y:S02]  /*07f0*/  ISETP.GT.U32.AND P1, PT, R9.reuse, 0x3, PT ;  /* 0x000000030900780c */ /* 0x040fe40003f24070 */
[----:B------:R-:W-:Y:S02]  /*0800*/  ISETP.GT.U32.OR P0, PT, R9, 0x3, P0 ;  /* 0x000000030900780c */ /* 0x000fe40000704470 */
[----:B------:R-:W-:Y:S02]  /*0810*/  ISETP.GT.OR P3, PT, R6, 0x3, P1 ;  /* 0x000000030600780c */ /* 0x000fe40000f64670 */
[----:B------:R-:W-:Y:S02]  /*0820*/  IADD3 R10, PT, PT, R10, 0x4, RZ ;  /* 0x000000040a0a7810 */ /* 0x000fe40007ffe0ff */
[----:B------:R-:W-:-:S02]  /*0830*/  IADD3 R5, PT, PT, R4, R5, R4 ;  /* 0x0000000504057210 */ /* 0x000fc40007ffe004 */
[C---:B------:R-:W-:Y:S02]  /*0840*/  LEA R6, R4.reuse, R6, 0x2 ;  /* 0x0000000604067211 */ /* 0x040fe400078e10ff */
[----:B------:R-:W-:-:S03]  /*0850*/  IADD3 R5, PT, PT, R4, R5, R4 ;  /* 0x0000000504057210 */ /* 0x000fc60007ffe004 */
[----:B---3--:R-:W-:Y:S01]  /*0860*/  @!P0 IADD3 R22, PT, PT, R17, R7, RZ ;  /* 0x0000000711168210 */ /* 0x008fe20007ffe0ff */
[----:B------:R-:W0:Y:S01]  /*0870*/  @!P0 LDC.64 R18, c[0x0][0x388] ;  /* 0x0000e200ff128b82 */ /* 0x000e220000000a00 */
[----:B------:R-:W-:-:S04]  /*0880*/  @!P3 IMAD R24, R2, 0x4, R7 ;  /* 0x000000040218b824 */ /* 0x000fc800078e0207 */
[----:B------:R-:W1:Y:S04]  /*0890*/  @!P0 LDS R22, [R22] ;  /* 0x0000000016168984 */ /* 0x000e680000000800 */
[----:B------:R-:W2:Y:S01]  /*08a0*/  @!P3 LDS R24, [R24] ;  /* 0x000000001818b984 */ /* 0x000ea20000000800 */
[----:B0-----:R-:W-:Y:S01]  /*08b0*/  @!P0 IMAD.WIDE R28, R15, 0x4, R18 ;  /* 0x000000040f1c8825 */ /* 0x001fe200078e0212 */
[----:B------:R-:W-:Y:S01]  /*08c0*/  LEA R15, R4, R15, 0x4 ;  /* 0x0000000f040f7211 */ /* 0x000fe200078e20ff */
[----:B------:R-:W0:Y:S03]  /*08d0*/  @!P3 LDC.64 R18, c[0x0][0x388] ;  /* 0x0000e200ff12bb82 */ /* 0x000e260000000a00 */
[----:B-1----:R-:W-:Y:S01]  /*08e0*/  @!P0 STG.E desc[UR6][R28.64], R22 ;  /* 0x000000161c008986 */ /* 0x002fe2000c101906 */
[----:B------:R-:W-:Y:S01]  /*08f0*/  ISETP.GT.OR P0, PT, R14, 0x3, P1 ;  /* 0x000000030e00780c */ /* 0x000fe20000f04670 */
[----:B------:R-:W-:Y:S01]  /*0900*/  IMAD R14, R4, 0x4, R14 ;  /* 0x00000004040e7824 */ /* 0x000fe200078e020e */
[----:B------:R-:W-:-:S02]  /*0910*/  ISETP.GT.OR P1, PT, R16, 0x3, P1 ;  /* 0x000000031000780c */ /* 0x000fc40000f24670 */
[----:B------:R-:W-:-:S09]  /*0920*/  LEA R16, R4, R16, 0x2 ;  /* 0x0000001004107211 */ /* 0x000fd200078e10ff */
[----:B------:R-:W-:-:S05]  /*0930*/  @!P0 IADD3 R26, PT, PT, R12, R7, RZ ;  /* 0x000000070c1a8210 */ /* 0x000fca0007ffe0ff */
[----:B------:R0:W1:Y:S02]  /*0940*/  @!P0 LDS R22, [R26] ;  /* 0x000000001a168984 */ /* 0x0000640000000800 */
[----:B0-----:R-:W-:Y:S02]  /*0950*/  @!P3 IMAD.WIDE R26, R21, 0x4, R18 ;  /* 0x00000004151ab825 */ /* 0x001fe400078e0212 */
[----:B------:R-:W0:Y:S02]  /*0960*/  @!P0 LDC.64 R18, c[0x0][0x388] ;  /* 0x0000e200ff128b82 */ /* 0x000e240000000a00 */
[----:B------:R-:W-:Y:S01]  /*0970*/  IMAD R21, R4, 0x10, R21 ;  /* 0x0000001004157824 */ /* 0x000fe200078e0215 */
[----:B--2---:R2:W-:Y:S02]  /*0980*/  @!P3 STG.E desc[UR6][R26.64], R24 ;  /* 0x000000181a00b986 */ /* 0x0045e4000c101906 */
[--C-:B--2---:R-:W-:Y:S02]  /*0990*/  @!P1 IMAD.IADD R27, R20, 0x1, R7.reuse ;  /* 0x00000001141b9824 */ /* 0x104fe400078e0207 */
[----:B------:R-:W-:-:S04]  /*09a0*/  IMAD R7, R4, 0x10, R7 ;  /* 0x0000001004077824 */ /* 0x000fc800078e0207 */
[----:B------:R-:W2:Y:S01]  /*09b0*/  @!P1 LDS R27, [R27] ;  /* 0x000000001b1b9984 */ /* 0x000ea20000000800 */
[----:B0-----:R-:W-:Y:S01]  /*09c0*/  @!P0 IMAD.WIDE R28, R23, 0x4, R18 ;  /* 0x00000004171c8825 */ /* 0x001fe200078e0212 */
[----:B------:R-:W-:Y:S01]  /*09d0*/  LEA R23, R4, R23, 0x4 ;  /* 0x0000001704177211 */ /* 0x000fe200078e20ff */
[----:B------:R-:W0:Y:S03]  /*09e0*/  @!P1 LDC.64 R18, c[0x0][0x388] ;  /* 0x0000e200ff129b82 */ /* 0x000e260000000a00 */
[----:B-1----:R3:W-:Y:S01]  /*09f0*/  @!P0 STG.E desc[UR6][R28.64], R22 ;  /* 0x000000161c008986 */ /* 0x0027e2000c101906 */
[----:B------:R-:W-:Y:S01]  /*0a00*/  ISETP.NE.AND P0, PT, R10, RZ, PT ;  /* 0x000000ff0a00720c */ /* 0x000fe20003f05270 */
[----:B0-----:R-:W-:-:S04]  /*0a10*/  @!P1 IMAD.WIDE R18, R25, 0x4, R18 ;  /* 0x0000000419129825 */ /* 0x001fc800078e0212 */
[----:B------:R-:W-:Y:S01]  /*0a20*/  IMAD R25, R4, 0x10, R25 ;  /* 0x0000001004197824 */ /* 0x000fe200078e0219 */
[----:B--2---:R3:W-:Y:S07]  /*0a30*/  @!P1 STG.E desc[UR6][R18.64], R27 ;  /* 0x0000001b12009986 */ /* 0x0047ee000c101906 */
[----:B------:R-:W-:Y:S05]  /*0a40*/  @P0 BRA `(.L_x_5) ;  /* 0xfffffffc00600947 */ /* 0x000fea000383ffff */
.L_x_4:
[----:B-1----:R-:W-:Y:S05]  /*0a50*/  @!P2 EXIT ;  /* 0x000000000000a94d */ /* 0x002fea0003800000 */
[----:B------:R-:W1:Y:S01]  /*0a60*/  S2UR UR5, SR_CgaCtaId ;  /* 0x00000000000579c3 */ /* 0x000e620000008800 */
[----:B0-----:R-:W-:Y:S01]  /*0a70*/  IADD3 R5, PT, PT, R5, R11, RZ ;  /* 0x0000000b05057210 */ /* 0x001fe20007ffe0ff */
[----:B------:R-:W-:Y:S01]  /*0a80*/  UMOV UR4, 0x400 ;  /* 0x0000040000047882 */ /* 0x000fe20000000000 */
[----:B------:R-:W-:-:S03]  /*0a90*/  IADD3 R8, PT, PT, -R8, RZ, RZ ;  /* 0x000000ff08087210 */ /* 0x000fc60007ffe1ff */
[--C-:B------:R-:W-:Y:S02]  /*0aa0*/  IMAD R3, R3, 0x21, R5.reuse ;  /* 0x0000002103037824 */ /* 0x100fe400078e0205 */
[----:B------:R-:W-:-:S04]  /*0ab0*/  IMAD R0, R0, 0x20, R5 ;  /* 0x0000002000007824 */ /* 0x000fc800078e0205 */
[----:B------:R-:W-:Y:S01]  /*0ac0*/  IMAD R7, R0, 0x4, R9 ;  /* 0x0000000400077824 */ /* 0x000fe200078e0209 */
[----:B-1----:R-:W-:-:S06]  /*0ad0*/  ULEA UR4, UR5, UR4, 0x18 ;  /* 0x0000000405047291 */ /* 0x002fcc000f8ec0ff */
[----:B------:R-:W-:-:S07]  /*0ae0*/  LEA R5, R3, UR4, 0x2 ;  /* 0x0000000403057c11 */ /* 0x000fce000f8e10ff */
.L_x_6:
[----:B------:R-:W-:Y:S01]  /*0af0*/  ISETP.GT.AND P0, PT, R0, 0x3, PT ;  /* 0x000000030000780c */ /* 0x000fe20003f04270 */
[----:B------:R-:W-:Y:S01]  /*0b00*/  IMAD.IADD R0, R4, 0x1, R0 ;  /* 0x0000000104007824 */ /* 0x000fe200078e0200 */
[----:B------:R-:W-:Y:S02]  /*0b10*/  IADD3 R8, PT, PT, R8, 0x1, RZ ;  /* 0x0000000108087810 */ /* 0x000fe40007ffe0ff */
[----:B------:R-:W-:-:S13]  /*0b20*/  ISETP.GT.U32.OR P0, PT, R9, 0x3, P0 ;  /* 0x000000030900780c */ /* 0x000fda0000704470 */
[----:B------:R0:W1:Y:S01]  /*0b30*/  @!P0 LDS R11, [R5] ;  /* 0x00000000050b8984 */ /* 0x0000620000000800 */
[----:B------:R-:W2:Y:S01]  /*0b40*/  @!P0 LDC.64 R2, c[0x0][0x388] ;  /* 0x0000e200ff028b82 */ /* 0x000ea20000000a00 */
[----:B0-----:R-:W-:Y:S01]  /*0b50*/  LEA R5, R4, R5, 0x2 ;  /* 0x0000000504057211 */ /* 0x001fe200078e10ff */
[----:B--2---:R-:W-:-:S04]  /*0b60*/  @!P0 IMAD.WIDE R2, R7, 0x4, R2 ;  /* 0x0000000407028825 */ /* 0x004fc800078e0202 */
[----:B------:R-:W-:Y:S01]  /*0b70*/  IMAD R7, R4, 0x4, R7 ;  /* 0x0000000404077824 */ /* 0x000fe200078e0207 */
[----:B-1----:R0:W-:Y:S01]  /*0b80*/  @!P0 STG.E desc[UR6][R2.64], R11 ;  /* 0x0000000b02008986 */ /* 0x0021e2000c101906 */
[----:B------:R-:W-:-:S13]  /*0b90*/  ISETP.NE.AND P0, PT, R8, RZ, PT ;  /* 0x000000ff0800720c */ /* 0x000fda0003f05270 */
[----:B0-----:R-:W-:Y:S05]  /*0ba0*/  @P0 BRA `(.L_x_6) ;  /* 0xfffffffc00d00947 */ /* 0x001fea000383ffff */
[----:B------:R-:W-:Y:S05]  /*0bb0*/  EXIT ;  /* 0x000000000000794d */ /* 0x000fea0003800000 */
        .weak           $__internal_0_$__cuda_sm20_div_u16
        .type           $__internal_0_$__cuda_sm20_div_u16,@function
        .size           $__internal_0_$__cuda_sm20_div_u16,(.L_x_12 - $__internal_0_$__cuda_sm20_div_u16)
$__internal_0_$__cuda_sm20_div_u16:
[----:B------:R-:W0:Y:S01]  /*0bc0*/  I2F.U16 R8, R7 ;  /* 0x0000000700087306 */ /* 0x000e220000101000 */
[----:B------:R-:W-:Y:S02]  /*0bd0*/  MOV R9, 0x4b800000 ;  /* 0x4b80000000097802 */ /* 0x000fe40000000f00 */
[C---:B0-----:R-:W-:Y:S02]  /*0be0*/  FSETP.GEU.AND P1, PT, |R8|.reuse, 1.175494350822287508e-38, PT ;  /* 0x008000000800780b */ /* 0x041fe40003f2e200 */
[----:B------:R-:W-:Y:S02]  /*0bf0*/  FSETP.GT.AND P0, PT, |R8|, 8.50705917302346158658e+37, PT ;  /* 0x7e8000000800780b */ /* 0x000fe40003f04200 */
[----:B------:R-:W-:-:S04]  /*0c00*/  FSEL R9, R9, 1, !P1 ;  /* 0x3f80000009097808 */ /* 0x000fc80004800000 */
[----:B------:R-:W-:Y:S02]  /*0c10*/  FSEL R9, R9, 0.25, !P0 ;  /* 0x3e80000009097808 */ /* 0x000fe40004000000 */
[----:B------:R-:W-:-:S03]  /*0c20*/  ISETP.NE.U32.AND P0, PT, R7, RZ, PT ;  /* 0x000000ff0700720c */ /* 0x000fc60003f05070 */
[----:B------:R-:W-:Y:S01]  /*0c30*/  FMUL R10, R8, R9 ;  /* 0x00000009080a7220 */ /* 0x000fe20000400000 */
[----:B------:R-:W-:-:S05]  /*0c40*/  I2FP.F32.U32.RZ R8, 0x1f ;  /* 0x0000001f00087845 */ /* 0x000fca000020d000 */
[----:B------:R-:W0:Y:S02]  /*0c50*/  MUFU.RCP R10, R10 ;  /* 0x0000000a000a7308 */ /* 0x000e240000001000 */
[----:B0-----:R-:W-:-:S04]  /*0c60*/  FMUL R9, R9, R10 ;  /* 0x0000000a09097220 */ /* 0x001fc80000400000 */
[----:B------:R-:W-:-:S04]  /*0c70*/  VIADD R9, R9, 0x2 ;  /* 0x0000000209097836 */ /* 0x000fc80000000000 */
[----:B------:R-:W-:Y:S01]  /*0c80*/  FMUL.RZ R11, R8, R9 ;  /* 0x00000009080b7220 */ /* 0x000fe2000040c000 */
[----:B------:R-:W-:Y:S02]  /*0c90*/  HFMA2 R9, -RZ, RZ, 0, 0 ;  /* 0x00000000ff097431 */ /* 0x000fe400000001ff */
[----:B------:R-:W-:-:S03]  /*0ca0*/  IMAD.MOV.U32 R8, RZ, RZ, R12 ;  /* 0x000000ffff087224 */ /* 0x000fc600078e000c */
[----:B------:R-:W0:Y:S02]  /*0cb0*/  F2I.U32.TRUNC.NTZ R11, R11 ;  /* 0x0000000b000b7305 */ /* 0x000e24000020f000 */
[----:B0-----:R-:W-:Y:S02]  /*0cc0*/  LOP3.LUT R7, R11, 0xffff, RZ, 0xc0, !PT ;  /* 0x0000ffff0b077812 */ /* 0x001fe400078ec0ff */
[----:B------:R-:W-:Y:S01]  /*0cd0*/  @!P0 MOV R7, 0xffffffff ;  /* 0xffffffff00078802 */ /* 0x000fe20000000f00 */
[----:B------:R-:W-:Y:S06]  /*0ce0*/  RET.REL.NODEC R8 `(_Z57transposeWithUsingOfSharedMemoryAndBankConflictResolutionPiS_) ;  /* 0xfffffff008c47950 */ /* 0x000fec0003c3ffff */
.L_x_7:
[----:B------:R-:W-:-:S00]  /*0cf0*/  BRA `(.L_x_7) ;  /* 0xfffffffc00fc7947 */ /* 0x000fc0000383ffff */
[----:B------:R-:W-:-:S00]  /*0d00*/  NOP ;  /* 0x0000000000007918 */ /* 0x000fc00000000000 */
[----:B------:R-:W-:-:S00]  /*0d10*/  NOP ;  /* 0x0000000000007918 */ /* 0x000fc00000000000 */
[----:B------:R-:W-:-:S00]  /*0d20*/  NOP ;  /* 0x0000000000007918 */ /* 0x000fc00000000000 */
[----:B------:R-:W-:-:S00]  /*0d30*/  NOP ;  /* 0x0000000000007918 */ /* 0x000fc00000000000 */
[----:B------:R-:W-:-:S00]  /*0d40*/  NOP ;  /* 0x0000000000007918 */ /* 0x000fc00000000000 */
[----:B------:R-:W-:-:S00]  /*0d50*/  NOP ;  /* 0x0000000000007918 */ /* 0x000fc00000000000 */
[----:B------:R-:W-:-:S00]  /*0d60*/  NOP ;  /* 0x0000000000007918 */ /* 0x000fc00000000000 */
[----:B------:R-:W-:-:S00]  /*0d70*/  NOP ;  /* 0x0000000000007918 */ /* 0x000fc00000000000 */
.L_x_12:


//--------------------- .text._Z30transposeNaiveWithSharedMemoryPiS_ --------------------------
	.section	.text._Z30transposeNaiveWithSharedMemoryPiS_,"ax",@progbits
	.align	128
        .global         _Z30transposeNaiveWithSharedMemoryPiS_
        .type           _Z30transposeNaiveWithSharedMemoryPiS_,@function
        .size           _Z30transposeNaiveWithSharedMemoryPiS_,(.L_x_14 - _Z30transposeNaiveWithSharedMemoryPiS_)
        .other          _Z30transposeNaiveWithSharedMemoryPiS_,@"STO_CUDA_ENTRY STV_DEFAULT"
_Z30transposeNaiveWithSharedMemoryPiS_:
.text._Z30transposeNaiveWithSharedMemoryPiS_:
[----:B------:R-:W-:Y:S01]  /*0000*/  LDC R1, c[0x0][0x37c] ;  /* 0x0000df00ff017b82 */ /* 0x000fe20000000800 */
[----:B------:R-:W0:Y:S07]  /*0010*/  S2R R6, SR_TID.Y ;  /* 0x0000000000067919 */ /* 0x000e2e0000002200 */
[----:B------:R-:W1:Y:S01]  /*0020*/  LDC R0, c[0x0][0x360] ;  /* 0x0000d800ff007b82 */ /* 0x000e620000000800 */
[----:B------:R-:W2:Y:S01]  /*0030*/  LDCU.64 UR6, c[0x0][0x358] ;  /* 0x00006b00ff0677ac */ /* 0x000ea20008000a00 */
[----:B------:R-:W-:Y:S01]  /*0040*/  BSSY.RECONVERGENT B0, `(.L_x_8) ;  /* 0x0000014000007945 */ /* 0x000fe20003800200 */
[----:B------:R-:W1:Y:S05]  /*0050*/  S2R R9, SR_TID.X ;  /* 0x0000000000097919 */ /* 0x000e6a0000002100 */
[----:B------:R-:W0:Y:S08]  /*0060*/  S2UR UR5, SR_CTAID.Y ;  /* 0x00000000000579c3 */ /* 0x000e300000002600 */
[----:B------:R-:W0:Y:S08]  /*0070*/  LDC R5, c[0x0][0x364] ;  /* 0x0000d900ff057b82 */ /* 0x000e300000000800 */
[----:B------:R-:W1:Y:S01]  /*0080*/  S2UR UR4, SR_CTAID.X ;  /* 0x00000000000479c3 */ /* 0x000e620000002500 */
[----:B0-----:R-:W-:-:S05]  /*0090*/  IMAD R5, R5, UR5, R6 ;  /* 0x0000000505057c24 */ /* 0x001fca000f8e0206 */
[----:B------:R-:W-:Y:S01]  /*00a0*/  ISETP.GE.U32.AND P0, PT, R5, 0x4, PT ;  /* 0x000000040500780c */ /* 0x000fe20003f06070 */
[----:B-1----:R-:W-:-:S05]  /*00b0*/  IMAD R0, R0, UR4, R9 ;  /* 0x0000000400007c24 */ /* 0x002fca000f8e0209 */
[----:B------:R-:W-:-:S13]  /*00c0*/  ISETP.LT.AND P0, PT, R0, 0x4, !P0 ;  /* 0x000000040000780c */ /* 0x000fda0004701270 */
[----:B--2---:R-:W-:Y:S05]  /*00d0*/  @!P0 BRA `(.L_x_9) ;  /* 0x0000000000288947 */ /* 0x004fea0003800000 */
[----:B------:R-:W0:Y:S01]  /*00e0*/  LDC.64 R2, c[0x0][0x380] ;  /* 0x0000e000ff027b82 */ /* 0x000e220000000a00 */
[----:B------:R-:W-:-:S04]  /*00f0*/  IMAD R7, R5, 0x4, R0 ;  /* 0x0000000405077824 */ /* 0x000fc800078e0200 */
[----:B0-----:R-:W-:-:S06]  /*0100*/  IMAD.WIDE R2, R7, 0x4, R2 ;  /* 0x0000000407027825 */ /* 0x001fcc00078e0202 */
[----:B------:R-:W2:Y:S01]  /*0110*/  LDG.E R2, desc[UR6][R2.64] ;  /* 0x0000000602027981 */ /* 0x000ea2000c1e1900 */
[----:B------:R-:W0:Y:S01]  /*0120*/  S2UR UR5, SR_CgaCtaId ;  /* 0x00000000000579c3 */ /* 0x000e220000008800 */
[----:B------:R-:W-:Y:S02]  /*0130*/  UMOV UR4, 0x400 ;  /* 0x0000040000047882 */ /* 0x000fe40000000000 */
[----:B0-----:R-:W-:-:S06]  /*0140*/  ULEA UR4, UR5, UR4, 0x18 ;  /* 0x0000000405047291 */ /* 0x001fcc000f8ec0ff */
[----:B------:R-:W-:-:S05]  /*0150*/  LEA R4, R6, UR4, 0x7 ;  /* 0x0000000406047c11 */ /* 0x000fca000f8e38ff */
[----:B------:R-:W-:-:S05]  /*0160*/  IMAD R7, R9, 0x4, R4 ;  /* 0x0000000409077824 */ /* 0x000fca00078e0204 */
[----:B--2---:R0:W-:Y:S02]  /*0170*/  STS [R7], R2 ;  /* 0x0000000207007388 */ /* 0x0041e40000000800 */
.L_x_9:
[----:B------:R-:W-:Y:S05]  /*0180*/  BSYNC.RECONVERGENT B0 ;  /* 0x0000000000007941 */ /* 0x000fea0003800200 */
.L_x_8:
[----:B------:R-:W-:Y:S06]  /*0190*/  BAR.SYNC.DEFER_BLOCKING 0x0 ;  /* 0x0000000000007b1d */ /* 0x000fec0000010000 */
[----:B------:R-:W-:Y:S05]  /*01a0*/  @!P0 EXIT ;  /* 0x000000000000894d */ /* 0x000fea0003800000 */
[----:B------:R-:W1:Y:S01]  /*01b0*/  S2UR UR5, SR_CgaCtaId ;  /* 0x00000000000579c3 */ /* 0x000e620000008800 */
[----:B------:R-:W-:Y:S01]  /*01c0*/  UMOV UR4, 0x400 ;  /* 0x0000040000047882 */ /* 0x000fe20000000000 */
[----:B------:R-:W-:Y:S01]  /*01d0*/  LEA R5, R5, R0, 0x2 ;  /* 0x0000000005057211 */ /* 0x000fe200078e10ff */
[----:B-1----:R-:W-:-:S06]  /*01e0*/  ULEA UR4, UR5, UR4, 0x18 ;  /* 0x0000000405047291 */ /* 0x002fcc000f8ec0ff */
[----:B0-----:R-:W-:-:S04]  /*01f0*/  LEA R2, R9, UR4, 0x7 ;  /* 0x0000000409027c11 */ /* 0x001fc8000f8e38ff */
[----:B------:R-:W-:Y:S02]  /*0200*/  LEA R4, R6, R2, 0x2 ;  /* 0x0000000206047211 */ /* 0x000fe400078e10ff */
[----:B------:R-:W0:Y:S03]  /*0210*/  LDC.64 R2, c[0x0][0x388] ;  /* 0x0000e200ff027b82 */ /* 0x000e260000000a00 */
[----:B------:R-:W1:Y:S01]  /*0220*/  LDS R7, [R4] ;  /* 0x0000000004077984 */ /* 0x000e620000000800 */
[----:B0-----:R-:W-:-:S05]  /*0230*/  IMAD.WIDE R2, R5, 0x4, R2 ;  /* 0x0000000405027825 */ /* 0x001fca00078e0202 */
[----:B-1----:R-:W-:Y:S01]  /*0240*/  STG.E desc[UR6][R2.64], R7 ;  /* 0x0000000702007986 */ /* 0x002fe2000c101906 */
[----:B------:R-:W-:Y:S05]  /*0250*/  EXIT ;  /* 0x000000000000794d */ /* 0x000fea0003800000 */
.L_x_10:
        /* <DEDUP_REMOVED lines=10> */
.L_x_14:


//--------------------- .text._Z14transposeNaivePiS_ --------------------------
	.section	.text._Z14transposeNaivePiS_,"ax",@progbits
	.align	128
        .global         _Z14transposeNaivePiS_
        .type           _Z14transposeNaivePiS_,@function
        .size           _Z14transposeNaivePiS_,(.L_x_15 - _Z14transposeNaivePiS_)
        .other          _Z14transposeNaivePiS_,@"STO_CUDA_ENTRY STV_DEFAULT"
_Z14transposeNaivePiS_:
.text._Z14transposeNaivePiS_:
[----:B------:R-:W-:Y:S01]  /*0000*/  LDC R1, c[0x0][0x37c] ;  /* 0x0000df00ff017b82 */ /* 0x000fe20000000800 */
[----:B------:R-:W0:Y:S07]  /*0010*/  S2R R2, SR_TID.Y ;  /* 0x0000000000027919 */ /* 0x000e2e0000002200 */
[----:B------:R-:W1:Y:S01]  /*0020*/  LDC R0, c[0x0][0x360] ;  /* 0x0000d800ff007b82 */ /* 0x000e620000000800 */
[----:B------:R-:W1:Y:S07]  /*0030*/  S2R R3, SR_TID.X ;  /* 0x0000000000037919 */ /* 0x000e6e0000002100 */
[----:B------:R-:W0:Y:S08]  /*0040*/  S2UR UR5, SR_CTAID.Y ;  /* 0x00000000000579c3 */ /* 0x000e300000002600 */
[----:B------:R-:W0:Y:S08]  /*0050*/  LDC R7, c[0x0][0x364] ;  /* 0x0000d900ff077b82 */ /* 0x000e300000000800 */
[----:B------:R-:W1:Y:S01]  /*0060*/  S2UR UR4, SR_CTAID.X ;  /* 0x00000000000479c3 */ /* 0x000e620000002500 */
[----:B0-----:R-:W-:-:S05]  /*0070*/  IMAD R7, R7, UR5, R2 ;  /* 0x0000000507077c24 */ /* 0x001fca000f8e0202 */
[----:B------:R-:W-:Y:S01]  /*0080*/  ISETP.GT.U32.AND P0, PT, R7, 0x3, PT ;  /* 0x000000030700780c */ /* 0x000fe20003f04070 */
[----:B-1----:R-:W-:-:S05]  /*0090*/  IMAD R0, R0, UR4, R3 ;  /* 0x0000000400007c24 */ /* 0x002fca000f8e0203 */
[----:B------:R-:W-:-:S13]  /*00a0*/  ISETP.GT.OR P0, PT, R0, 0x3, P0 ;  /* 0x000000030000780c */ /* 0x000fda0000704670 */
[----:B------:R-:W-:Y:S05]  /*00b0*/  @P0 EXIT ;  /* 0x000000000000094d */ /* 0x000fea0003800000 */
[----:B------:R-:W0:Y:S01]  /*00c0*/  LDC.64 R2, c[0x0][0x380] ;  /* 0x0000e000ff027b82 */ /* 0x000e220000000a00 */
[----:B------:R-:W1:Y:S01]  /*00d0*/  LDCU.64 UR4, c[0x0][0x358] ;  /* 0x00006b00ff0477ac */ /* 0x000e620008000a00 */
[----:B------:R-:W-:-:S05]  /*00e0*/  LEA R5, R0, R7, 0x2 ;  /* 0x0000000700057211 */ /* 0x000fca00078e10ff */
[----:B0-----:R-:W-:Y:S02]  /*00f0*/  IMAD.WIDE R2, R5, 0x4, R2 ;  /* 0x0000000405027825 */ /* 0x001fe400078e0202 */
[----:B------:R-:W0:Y:S04]  /*0100*/  LDC.64 R4, c[0x0][0x388] ;  /* 0x0000e200ff047b82 */ /* 0x000e280000000a00 */
[----:B-1----:R-:W2:Y:S01]  /*0110*/  LDG.E R3, desc[UR4][R2.64] ;  /* 0x0000000402037981 */ /* 0x002ea2000c1e1900 */
[----:B------:R-:W-:-:S05]  /*0120*/  LEA R7, R7, R0, 0x2 ;  /* 0x0000000007077211 */ /* 0x000fca00078e10ff */
[----:B0-----:R-:W-:-:S05]  /*0130*/  IMAD.WIDE R4, R7, 0x4, R4 ;  /* 0x0000000407047825 */ /* 0x001fca00078e0204 */
[----:B--2---:R-:W-:Y:S01]  /*0140*/  STG.E desc[UR4][R4.64], R3 ;  /* 0x0000000304007986 */ /* 0x004fe2000c101904 */
[----:B------:R-:W-:Y:S05]  /*0150*/  EXIT ;  /* 0x000000000000794d */ /* 0x000fea0003800000 */
.L_x_11:
        /* <DEDUP_REMOVED lines=10> */
.L_x_15:


//--------------------- .nv.shared._Z57transposeWithUsingOfSharedMemoryAndBankConflictResolutionPiS_ --------------------------
	.section	.nv.shared._Z57transposeWithUsingOfSharedMemoryAndBankConflictResolutionPiS_,"aw",@nobits
	.sectionflags	@""
	.align	4
.nv.shared._Z57transposeWithUsingOfSharedMemoryAndBankConflictResolutionPiS_:
	.zero		5248


//--------------------- .nv.shared.reserved.0     --------------------------
	.section	.nv.shared.reserved.0,"aw",@nobits
	.weak		__nv_reservedSMEM_offset_0_alias
	.size		__nv_reservedSMEM_offset_0_alias, 0, 64
	.other		__nv_reservedSMEM_offset_0_alias,@"STO_CUDA_RESERVED_SHARED STV_DEFAULT"
__nv_reservedSMEM_offset_0_alias:
	.zero		0
	.zero		64


//--------------------- .nv.shared._Z30transposeNaiveWithSharedMemoryPiS_ --------------------------
	.section	.nv.shared._Z30transposeNaiveWithSharedMemoryPiS_,"aw",@nobits
	.sectionflags	@""
	.align	4
.nv.shared._Z30transposeNaiveWithSharedMemoryPiS_:
	.zero		5120


//--------------------- .nv.constant0._Z57transposeWithUsingOfSharedMemoryAndBankConflictResolutionPiS_ --------------------------
	.section	.nv.constant0._Z57transposeWithUsingOfSharedMemoryAndBankConflictResolutionPiS_,"a",@progbits
	.sectionflags	@""
	.align	4
.nv.constant0._Z57transposeWithUsingOfSharedMemoryAndBankConflictResolutionPiS_:
	.zero		912


//--------------------- .nv.constant0._Z30transposeNaiveWithSharedMemoryPiS_ --------------------------
	.section	.nv.constant0._Z30transposeNaiveWithSharedMemoryPiS_,"a",@progbits
	.sectionflags	@""
	.align	4
.nv.constant0._Z30transposeNaiveWithSharedMemoryPiS_:
	.zero		912


//--------------------- .nv.constant0._Z14transposeNaivePiS_ --------------------------
	.section	.nv.constant0._Z14transposeNaivePiS_,"a",@progbits
	.sectionflags	@""
	.align	4
.nv.constant0._Z14transposeNaivePiS_:
	.zero		912


//--------------------- SYMBOLS --------------------------

	.type		.nv.reservedSmem.offset0,@object
	.size		.nv.reservedSmem.offset0,0x4
	.type		.nv.reservedSmem.cap,@object
	.size		.nv.reservedSmem.cap,0x4
